//
// Generated by NVIDIA NVVM Compiler
//
// Compiler Build ID: CL-36424714
// Cuda compilation tools, release 13.0, V13.0.88
// Based on NVVM 20.0.0
//

.version 9.0
.target sm_100
.address_size 64

	// .globl	_Z14mat_add_kernel8matrix_sS_S_

.visible .entry _Z14mat_add_kernel8matrix_sS_S_(
	.param .align 8 .b8 _Z14mat_add_kernel8matrix_sS_S__param_0[24],
	.param .align 8 .b8 _Z14mat_add_kernel8matrix_sS_S__param_1[24],
	.param .align 8 .b8 _Z14mat_add_kernel8matrix_sS_S__param_2[24]
)
{
	.reg .pred 	%p<4>;
	.reg .b32 	%r<9>;
	.reg .b32 	%f<4>;
	.reg .b64 	%rd<25>;

	ld.param.u64 	%rd12, [_Z14mat_add_kernel8matrix_sS_S__param_2+16];
	ld.param.u64 	%rd11, [_Z14mat_add_kernel8matrix_sS_S__param_2+8];
	ld.param.u64 	%rd9, [_Z14mat_add_kernel8matrix_sS_S__param_1+16];
	ld.param.u64 	%rd8, [_Z14mat_add_kernel8matrix_sS_S__param_1+8];
	ld.param.u64 	%rd6, [_Z14mat_add_kernel8matrix_sS_S__param_0+16];
	ld.param.u64 	%rd5, [_Z14mat_add_kernel8matrix_sS_S__param_0+8];
	ld.param.u64 	%rd4, [_Z14mat_add_kernel8matrix_sS_S__param_0];
	mov.u32 	%r1, %ctaid.y;
	mov.u32 	%r2, %ntid.y;
	mov.u32 	%r3, %tid.y;
	mad.lo.s32 	%r4, %r1, %r2, %r3;
	cvt.u64.u32 	%rd2, %r4;
	mov.u32 	%r5, %ctaid.x;
	mov.u32 	%r6, %ntid.x;
	mov.u32 	%r7, %tid.x;
	mad.lo.s32 	%r8, %r5, %r6, %r7;
	cvt.u64.u32 	%rd3, %r8;
	setp.le.u64 	%p1, %rd4, %rd2;
	setp.le.u64 	%p2, %rd5, %rd3;
	or.pred  	%p3, %p1, %p2;
	@%p3 bra 	$L__BB0_2;
	cvta.to.global.u64 	%rd13, %rd6;
	mad.lo.s64 	%rd14, %rd5, %rd2, %rd3;
	shl.b64 	%rd15, %rd14, 2;
	add.s64 	%rd16, %rd13, %rd15;
	ld.global.f32 	%f1, [%rd16];
	cvta.to.global.u64 	%rd17, %rd9;
	mad.lo.s64 	%rd18, %rd8, %rd2, %rd3;
	shl.b64 	%rd19, %rd18, 2;
	add.s64 	%rd20, %rd17, %rd19;
	ld.global.f32 	%f2, [%rd20];
	add.f32 	%f3, %f1, %f2;
	cvta.to.global.u64 	%rd21, %rd12;
	mad.lo.s64 	%rd22, %rd11, %rd2, %rd3;
	shl.b64 	%rd23, %rd22, 2;
	add.s64 	%rd24, %rd21, %rd23;
	st.global.f32 	[%rd24], %f3;
$L__BB0_2:
	ret;

}


// ===== COMPILED SASS (sm_100) =====

	.target	sm_100

	.elftype	@"ET_EXEC"


//--------------------- .note.nv.tkinfo           --------------------------
	.section	.note.nv.tkinfo,"",@"SHT_NOTE"
	.sectionflags	@"SHF_NOTE_NV_TKINFO"
	.tkinfo
        /*0018*/ 	.word	0x00000002
        /*0030*/ 	.string	""
        /*0030*/ 	.string	"ptxas"
        /*0030*/ 	.string	"Cuda compilation tools, release 13.0, V13.0.88"
        /*0030*/ 	.string	"Build cuda_13.0.r13.0/compiler.36424714_0"
        /*0030*/ 	.string	"-arch sm_100 -m 64 "



//--------------------- .note.nv.cuinfo           --------------------------
	.section	.note.nv.cuinfo,"",@"SHT_NOTE"
	.sectionflags	@"SHF_NOTE_NV_CUINFO"
        /*0018*/ 	.short	0x0002
        /*001a*/ 	.short	0x0064
        /*001c*/ 	.short	0x0082
	.zero		2


//--------------------- .nv.info                  --------------------------
	.section	.nv.info,"",@"SHT_CUDA_INFO"
	.align	4


	//----- nvinfo : EIATTR_REGCOUNT
	.align		4
        /*0000*/ 	.byte	0x04, 0x2f
        /*0002*/ 	.short	(.L_1 - .L_0)
	.align		4
.L_0:
        /*0004*/ 	.word	index@(_Z14mat_add_kernel8matrix_sS_S_)
        /*0008*/ 	.word	0x00000010


	//----- nvinfo : EIATTR_FRAME_SIZE
	.align		4
.L_1:
        /*000c*/ 	.byte	0x04, 0x11
        /*000e*/ 	.short	(.L_3 - .L_2)
	.align		4
.L_2:
        /*0010*/ 	.word	index@(_Z14mat_add_kernel8matrix_sS_S_)
        /*0014*/ 	.word	0x00000000


	//----- nvinfo : EIATTR_MIN_STACK_SIZE
	.align		4
.L_3:
        /*0018*/ 	.byte	0x04, 0x12
        /*001a*/ 	.short	(.L_5 - .L_4)
	.align		4
.L_4:
        /*001c*/ 	.word	index@(_Z14mat_add_kernel8matrix_sS_S_)
        /*0020*/ 	.word	0x00000000
.L_5:


//--------------------- .nv.compat                --------------------------
	.section	.nv.compat,"",@"SHT_CUDA_COMPAT_INFO"
	.align	4
        /*0000*/ 	.byte	0x02, 0x09, 0x00, 0x00, 0x02, 0x02, 0x01, 0x00, 0x02, 0x05, 0x05, 0x00, 0x03, 0x07, 0x01, 0x01
        /*0010*/ 	.byte	0x02, 0x03, 0x00, 0x00, 0x02, 0x06, 0x01, 0x00, 0x04, 0x0b, 0x08, 0x00, 0x09, 0x00, 0x00, 0x00
        /*0020*/ 	.byte	0x00, 0x00, 0x00, 0x00


//--------------------- .nv.info._Z14mat_add_kernel8matrix_sS_S_ --------------------------
	.section	.nv.info._Z14mat_add_kernel8matrix_sS_S_,"",@"SHT_CUDA_INFO"
	.sectionflags	@""
	.align	4


	//----- nvinfo : EIATTR_CUDA_API_VERSION
	.align		4
        /*0000*/ 	.byte	0x04, 0x37
        /*0002*/ 	.short	(.L_7 - .L_6)
.L_6:
        /*0004*/ 	.word	0x00000082


	//----- nvinfo : EIATTR_KPARAM_INFO
	.align		4
.L_7:
        /*0008*/ 	.byte	0x04, 0x17
        /*000a*/ 	.short	(.L_9 - .L_8)
.L_8:
        /*000c*/ 	.word	0x00000000
        /*0010*/ 	.short	0x0002
        /*0012*/ 	.short	0x0030
        /*0014*/ 	.byte	0x00, 0xf0, 0x61, 0x00


	//----- nvinfo : EIATTR_KPARAM_INFO
	.align		4
.L_9:
        /*0018*/ 	.byte	0x04, 0x17
        /*001a*/ 	.short	(.L_11 - .L_10)
.L_10:
        /*001c*/ 	.word	0x00000000
        /*0020*/ 	.short	0x0001
        /*0022*/ 	.short	0x0018
        /*0024*/ 	.byte	0x00, 0xf0, 0x61, 0x00


	//----- nvinfo : EIATTR_KPARAM_INFO
	.align		4
.L_11:
        /*0028*/ 	.byte	0x04, 0x17
        /*002a*/ 	.short	(.L_13 - .L_12)
.L_12:
        /*002c*/ 	.word	0x00000000
        /*0030*/ 	.short	0x0000
        /*0032*/ 	.short	0x0000
        /*0034*/ 	.byte	0x00, 0xf0, 0x61, 0x00


	//----- nvinfo : EIATTR_SPARSE_MMA_MASK
	.align		4
.L_13:
        /*0038*/ 	.byte	0x03, 0x50
        /*003a*/ 	.short	0x0000


	//----- nvinfo : EIATTR_MAXREG_COUNT
	.align		4
        /*003c*/ 	.byte	0x03, 0x1b
        /*003e*/ 	.short	0x00ff


	//----- nvinfo : EIATTR_MERCURY_ISA_VERSION
	.align		4
        /*0040*/ 	.byte	0x03, 0x5f
        /*0042*/ 	.short	0x0101


	//----- nvinfo : EIATTR_VRC_CTA_INIT_COUNT
	.align		4
        /*0044*/ 	.byte	0x02, 0x4a
	.zero		1
	.zero		1


	//----- nvinfo : EIATTR_EXIT_INSTR_OFFSETS
	.align		4
        /*0048*/ 	.byte	0x04, 0x1c
        /*004a*/ 	.short	(.L_15 - .L_14)


	//   ....[0]....
.L_14:
        /*004c*/ 	.word	0x000000e0


	//   ....[1]....
        /*0050*/ 	.word	0x00000250


	//----- nvinfo : EIATTR_CBANK_PARAM_SIZE
	.align		4
.L_15:
        /*0054*/ 	.byte	0x03, 0x19
        /*0056*/ 	.short	0x0048


	//----- nvinfo : EIATTR_PARAM_CBANK
	.align		4
        /*0058*/ 	.byte	0x04, 0x0a
        /*005a*/ 	.short	(.L_17 - .L_16)
	.align		4
.L_16:
        /*005c*/ 	.word	index@(.nv.constant0._Z14mat_add_kernel8matrix_sS_S_)
        /*0060*/ 	.short	0x0380
        /*0062*/ 	.short	0x0048


	//----- nvinfo : EIATTR_SW_WAR
	.align		4
.L_17:
        /*0064*/ 	.byte	0x04, 0x36
        /*0066*/ 	.short	(.L_19 - .L_18)
.L_18:
        /*0068*/ 	.word	0x00000008
.L_19:


//--------------------- .nv.callgraph             --------------------------
	.section	.nv.callgraph,"",@"SHT_CUDA_CALLGRAPH"
	.align	4
	.sectionentsize	8
	.align		4
        /*0000*/ 	.word	0x00000000
	.align		4
        /*0004*/ 	.word	0xffffffff
	.align		4
        /*0008*/ 	.word	0x00000000
	.align		4
        /*000c*/ 	.word	0xfffffffe
	.align		4
        /*0010*/ 	.word	0x00000000
	.align		4
        /*0014*/ 	.word	0xfffffffd
	.align		4
        /*0018*/ 	.word	0x00000000
	.align		4
        /*001c*/ 	.word	0xfffffffc


//--------------------- .text._Z14mat_add_kernel8matrix_sS_S_ --------------------------
	.section	.text._Z14mat_add_kernel8matrix_sS_S_,"ax",@progbits
	.align	128
        .global         _Z14mat_add_kernel8matrix_sS_S_
        .type           _Z14mat_add_kernel8matrix_sS_S_,@function
        .size           _Z14mat_add_kernel8matrix_sS_S_,(.L_x_1 - _Z14mat_add_kernel8matrix_sS_S_)
        .other          _Z14mat_add_kernel8matrix_sS_S_,@"STO_CUDA_ENTRY STV_DEFAULT"
_Z14mat_add_kernel8matrix_sS_S_:
.text._Z14mat_add_kernel8matrix_sS_S_:
[----:B------:R-:W-:Y:S01]  /*0000*/  LDC R1, c[0x0][0x37c] ;  /* 0x0000df00ff017b82 */ /* 0x000fe20000000800 */
[----:B------:R-:W0:Y:S07]  /*0010*/  S2R R5, SR_TID.X ;  /* 0x0000000000057919 */ /* 0x000e2e0000002100 */
[----:B------:R-:W1:Y:S01]  /*0020*/  LDC R13, c[0x0][0x364] ;  /* 0x0000d900ff0d7b82 */ /* 0x000e620000000800 */
[----:B------:R-:W2:Y:S01]  /*0030*/  LDCU.128 UR8, c[0x0][0x380] ;  /* 0x00007000ff0877ac */ /* 0x000ea20008000c00 */
[----:B------:R-:W1:Y:S06]  /*0040*/  S2R R0, SR_TID.Y ;  /* 0x0000000000007919 */ /* 0x000e6c0000002200 */
[----:B------:R-:W0:Y:S08]  /*0050*/  S2UR UR5, SR_CTAID.X ;  /* 0x00000000000579c3 */ /* 0x000e300000002500 */
[----:B------:R-:W0:Y:S08]  /*0060*/  LDC R4, c[0x0][0x360] ;  /* 0x0000d800ff047b82 */ /* 0x000e300000000800 */
[----:B------:R-:W1:Y:S01]  /*0070*/  S2UR UR4, SR_CTAID.Y ;  /* 0x00000000000479c3 */ /* 0x000e620000002600 */
[----:B0-----:R-:W-:-:S05]  /*0080*/  IMAD R4, R4, UR5, R5 ;  /* 0x0000000504047c24 */ /* 0x001fca000f8e0205 */
[----:B--2---:R-:W-:Y:S01]  /*0090*/  ISETP.GE.U32.AND P1, PT, R4, UR10, PT ;  /* 0x0000000a04007c0c */ /* 0x004fe2000bf26070 */
[----:B-1----:R-:W-:-:S03]  /*00a0*/  IMAD R13, R13, UR4, R0 ;  /* 0x000000040d0d7c24 */ /* 0x002fc6000f8e0200 */
[----:B------:R-:W-:Y:S02]  /*00b0*/  ISETP.GE.U32.AND.EX P1, PT, RZ, UR11, PT, P1 ;  /* 0x0000000bff007c0c */ /* 0x000fe4000bf26110 */
[----:B------:R-:W-:-:S04]  /*00c0*/  ISETP.GE.U32.AND P0, PT, R13, UR8, PT ;  /* 0x000000080d007c0c */ /* 0x000fc8000bf06070 */
[----:B------:R-:W-:-:S13]  /*00d0*/  ISETP.GE.U32.OR.EX P0, PT, RZ, UR9, P1, P0 ;  /* 0x00000009ff007c0c */ /* 0x000fda0008f06500 */
[----:B------:R-:W-:Y:S05]  /*00e0*/  @P0 EXIT ;  /* 0x000000000000094d */ /* 0x000fea0003800000 */
[----:B------:R-:W0:Y:S01]  /*00f0*/  LDCU.128 UR12, c[0x0][0x3a0] ;  /* 0x00007400ff0c77ac */ /* 0x000e220008000c00 */
[----:B------:R-:W-:Y:S01]  /*0100*/  HFMA2 R5, -RZ, RZ, 0, 0 ;  /* 0x00000000ff057431 */ /* 0x000fe200000001ff */
[----:B------:R-:W1:Y:S01]  /*0110*/  LDCU.64 UR6, c[0x0][0x390] ;  /* 0x00007200ff0677ac */ /* 0x000e620008000a00 */
[----:B------:R-:W2:Y:S01]  /*0120*/  LDCU.64 UR4, c[0x0][0x358] ;  /* 0x00006b00ff0477ac */ /* 0x000ea20008000a00 */
[C---:B------:R-:W-:Y:S01]  /*0130*/  IMAD.WIDE.U32 R2, R13.reuse, UR10, R4 ;  /* 0x0000000a0d027c25 */ /* 0x040fe2000f8e0004 */
[----:B------:R-:W3:Y:S03]  /*0140*/  LDCU.64 UR8, c[0x0][0x3c0] ;  /* 0x00007800ff0877ac */ /* 0x000ee60008000a00 */
[C---:B------:R-:W-:Y:S02]  /*0150*/  IMAD R3, R13.reuse, UR11, R3 ;  /* 0x0000000b0d037c24 */ /* 0x040fe4000f8e0203 */
[----:B0-----:R-:W-:-:S04]  /*0160*/  IMAD.WIDE.U32 R8, R13, UR12, R4 ;  /* 0x0000000c0d087c25 */ /* 0x001fc8000f8e0004 */
[C---:B------:R-:W-:Y:S01]  /*0170*/  IMAD R9, R13.reuse, UR13, R9 ;  /* 0x0000000d0d097c24 */ /* 0x040fe2000f8e0209 */
[----:B------:R-:W-:Y:S02]  /*0180*/  LEA R10, P1, R8, UR14, 0x2 ;  /* 0x0000000e080a7c11 */ /* 0x000fe4000f8210ff */
[----:B-1----:R-:W-:Y:S02]  /*0190*/  LEA R6, P0, R2, UR6, 0x2 ;  /* 0x0000000602067c11 */ /* 0x002fe4000f8010ff */
[----:B------:R-:W-:Y:S02]  /*01a0*/  LEA.HI.X R11, R8, UR15, R9, 0x2, P1 ;  /* 0x0000000f080b7c11 */ /* 0x000fe400088f1409 */
[----:B------:R-:W-:Y:S01]  /*01b0*/  LEA.HI.X R7, R2, UR7, R3, 0x2, P0 ;  /* 0x0000000702077c11 */ /* 0x000fe200080f1403 */
[----:B------:R-:W0:Y:S03]  /*01c0*/  LDCU.64 UR6, c[0x0][0x3b8] ;  /* 0x00007700ff0677ac */ /* 0x000e260008000a00 */
[----:B--2---:R-:W2:Y:S04]  /*01d0*/  LDG.E R11, desc[UR4][R10.64] ;  /* 0x000000040a0b7981 */ /* 0x004ea8000c1e1900 */
[----:B------:R-:W2:Y:S01]  /*01e0*/  LDG.E R6, desc[UR4][R6.64] ;  /* 0x0000000406067981 */ /* 0x000ea2000c1e1900 */
[----:B0-----:R-:W-:-:S04]  /*01f0*/  IMAD.WIDE.U32 R4, R13, UR6, R4 ;  /* 0x000000060d047c25 */ /* 0x001fc8000f8e0004 */
[----:B------:R-:W-:Y:S01]  /*0200*/  IMAD R13, R13, UR7, R5 ;  /* 0x000000070d0d7c24 */ /* 0x000fe2000f8e0205 */
[----:B---3--:R-:W-:-:S04]  /*0210*/  LEA R2, P0, R4, UR8, 0x2 ;  /* 0x0000000804027c11 */ /* 0x008fc8000f8010ff */
[----:B------:R-:W-:Y:S01]  /*0220*/  LEA.HI.X R3, R4, UR9, R13, 0x2, P0 ;  /* 0x0000000904037c11 */ /* 0x000fe200080f140d */
[----:B--2---:R-:W-:-:S05]  /*0230*/  FADD R5, R6, R11 ;  /* 0x0000000b06057221 */ /* 0x004fca0000000000 */
[----:B------:R-:W-:Y:S01]  /*0240*/  STG.E desc[UR4][R2.64], R5 ;  /* 0x0000000502007986 */ /* 0x000fe2000c101904 */
[----:B------:R-:W-:Y:S05]  /*0250*/  EXIT ;  /* 0x000000000000794d */ /* 0x000fea0003800000 */
.L_x_0:
[----:B------:R-:W-:-:S00]  /*0260*/  BRA `(.L_x_0) ;  /* 0xfffffffc00fc7947 */ /* 0x000fc0000383ffff */
[----:B------:R-:W-:-:S00]  /*0270*/  NOP ;  /* 0x0000000000007918 */ /* 0x000fc00000000000 */
        /* <DEDUP_REMOVED lines=8> */
.L_x_1:


//--------------------- .nv.shared.reserved.0     --------------------------
	.section	.nv.shared.reserved.0,"aw",@nobits
	.weak		__nv_reservedSMEM_offset_0_alias
	.size		__nv_reservedSMEM_offset_0_alias, 0, 64
	.other		__nv_reservedSMEM_offset_0_alias,@"STO_CUDA_RESERVED_SHARED STV_DEFAULT"
__nv_reservedSMEM_offset_0_alias:
	.zero		0
	.zero		64


//--------------------- .nv.constant0._Z14mat_add_kernel8matrix_sS_S_ --------------------------
	.section	.nv.constant0._Z14mat_add_kernel8matrix_sS_S_,"a",@progbits
	.sectionflags	@""
	.align	4
.nv.constant0._Z14mat_add_kernel8matrix_sS_S_:
	.zero		968


//--------------------- SYMBOLS --------------------------

	.type		.nv.reservedSmem.offset0,@object
	.size		.nv.reservedSmem.offset0,0x4
